//
// Generated by NVIDIA NVVM Compiler
//
// Compiler Build ID: CL-36424714
// Cuda compilation tools, release 13.0, V13.0.88
// Based on NVVM 20.0.0
//

.version 9.0
.target sm_100
.address_size 64

	// .globl	_Z7mat_cpyPdS_ll
.extern .func  (.param .b32 func_retval0) vprintf
(
	.param .b64 vprintf_param_0,
	.param .b64 vprintf_param_1
)
;
.global .align 1 .b8 $str[7] = {37, 100, 32, 37, 100, 10};

.visible .entry _Z7mat_cpyPdS_ll(
	.param .u64 .ptr .align 1 _Z7mat_cpyPdS_ll_param_0,
	.param .u64 .ptr .align 1 _Z7mat_cpyPdS_ll_param_1,
	.param .u64 _Z7mat_cpyPdS_ll_param_2,
	.param .u64 _Z7mat_cpyPdS_ll_param_3
)
{
	.reg .pred 	%p<2>;
	.reg .b32 	%r<9>;
	.reg .b64 	%rd<14>;
	.reg .b64 	%fd<2>;

	ld.param.u64 	%rd2, [_Z7mat_cpyPdS_ll_param_0];
	ld.param.u64 	%rd3, [_Z7mat_cpyPdS_ll_param_1];
	ld.param.u64 	%rd4, [_Z7mat_cpyPdS_ll_param_2];
	ld.param.u64 	%rd5, [_Z7mat_cpyPdS_ll_param_3];
	mov.u32 	%r1, %ntid.x;
	mov.u32 	%r2, %ctaid.x;
	mov.u32 	%r3, %tid.x;
	mad.lo.s32 	%r4, %r1, %r2, %r3;
	cvt.u64.u32 	%rd6, %r4;
	mov.u32 	%r5, %ntid.y;
	mov.u32 	%r6, %ctaid.y;
	mov.u32 	%r7, %tid.y;
	mad.lo.s32 	%r8, %r5, %r6, %r7;
	cvt.u64.u32 	%rd7, %r8;
	mad.lo.s64 	%rd1, %rd4, %rd7, %rd6;
	mul.lo.s64 	%rd8, %rd5, %rd4;
	setp.le.s64 	%p1, %rd8, %rd1;
	@%p1 bra 	$L__BB0_2;
	cvta.to.global.u64 	%rd9, %rd3;
	cvta.to.global.u64 	%rd10, %rd2;
	shl.b64 	%rd11, %rd1, 3;
	add.s64 	%rd12, %rd9, %rd11;
	ld.global.f64 	%fd1, [%rd12];
	add.s64 	%rd13, %rd10, %rd11;
	st.global.f64 	[%rd13], %fd1;
$L__BB0_2:
	ret;

}
	// .globl	_Z8mat_multPdS_S_llll
.visible .entry _Z8mat_multPdS_S_llll(
	.param .u64 .ptr .align 1 _Z8mat_multPdS_S_llll_param_0,
	.param .u64 .ptr .align 1 _Z8mat_multPdS_S_llll_param_1,
	.param .u64 .ptr .align 1 _Z8mat_multPdS_S_llll_param_2,
	.param .u64 _Z8mat_multPdS_S_llll_param_3,
	.param .u64 _Z8mat_multPdS_S_llll_param_4,
	.param .u64 _Z8mat_multPdS_S_llll_param_5,
	.param .u64 _Z8mat_multPdS_S_llll_param_6
)
{
	.local .align 16 .b8 	__local_depot1[16];
	.reg .b64 	%SP;
	.reg .b64 	%SPL;
	.reg .pred 	%p<10>;
	.reg .b32 	%r<11>;
	.reg .b64 	%rd<81>;
	.reg .b64 	%fd<83>;

	mov.u64 	%SPL, __local_depot1;
	cvta.local.u64 	%SP, %SPL;
	ld.param.u64 	%rd26, [_Z8mat_multPdS_S_llll_param_1];
	ld.param.u64 	%rd27, [_Z8mat_multPdS_S_llll_param_2];
	ld.param.u64 	%rd23, [_Z8mat_multPdS_S_llll_param_3];
	ld.param.u64 	%rd24, [_Z8mat_multPdS_S_llll_param_4];
	ld.param.u64 	%rd25, [_Z8mat_multPdS_S_llll_param_5];
	cvta.to.global.u64 	%rd1, %rd27;
	cvta.to.global.u64 	%rd2, %rd26;
	add.u64 	%rd28, %SP, 0;
	add.u64 	%rd29, %SPL, 0;
	mov.u32 	%r1, %ntid.x;
	mov.u32 	%r2, %ctaid.x;
	mov.u32 	%r3, %tid.x;
	mad.lo.s32 	%r4, %r1, %r2, %r3;
	cvt.u64.u32 	%rd3, %r4;
	mov.u32 	%r5, %ntid.y;
	mov.u32 	%r6, %ctaid.y;
	mov.u32 	%r7, %tid.y;
	mad.lo.s32 	%r8, %r5, %r6, %r7;
	cvt.u64.u32 	%rd4, %r8;
	st.local.v2.u64 	[%rd29], {%rd3, %rd4};
	mov.u64 	%rd30, $str;
	cvta.global.u64 	%rd31, %rd30;
	{ // callseq 0, 0
	.param .b64 param0;
	st.param.b64 	[param0], %rd31;
	.param .b64 param1;
	st.param.b64 	[param1], %rd28;
	.param .b32 retval0;
	call.uni (retval0), 
	vprintf, 
	(
	param0, 
	param1
	);
	ld.param.b32 	%r9, [retval0];
	} // callseq 0
	setp.lt.s64 	%p1, %rd25, 1;
	mov.f64 	%fd82, 0d0000000000000000;
	@%p1 bra 	$L__BB1_12;
	mul.lo.s64 	%rd5, %rd23, %rd3;
	setp.lt.u64 	%p2, %rd25, 8;
	mov.f64 	%fd82, 0d0000000000000000;
	mov.b64 	%rd79, 0;
	@%p2 bra 	$L__BB1_4;
	and.b64  	%rd79, %rd25, 9223372036854775800;
	shl.b64 	%rd33, %rd4, 3;
	add.s64 	%rd76, %rd1, %rd33;
	shl.b64 	%rd34, %rd5, 3;
	add.s64 	%rd35, %rd34, %rd2;
	add.s64 	%rd75, %rd35, 32;
	mov.f64 	%fd82, 0d0000000000000000;
	mov.u64 	%rd77, %rd79;
$L__BB1_3:
	.pragma "nounroll";
	ld.global.f64 	%fd17, [%rd75+-32];
	ld.global.f64 	%fd18, [%rd76];
	add.f64 	%fd19, %fd17, %fd18;
	add.f64 	%fd20, %fd82, %fd19;
	ld.global.f64 	%fd21, [%rd75+-24];
	shl.b64 	%rd36, %rd24, 3;
	add.s64 	%rd37, %rd76, %rd36;
	ld.global.f64 	%fd22, [%rd37];
	add.f64 	%fd23, %fd21, %fd22;
	add.f64 	%fd24, %fd20, %fd23;
	ld.global.f64 	%fd25, [%rd75+-16];
	add.s64 	%rd38, %rd37, %rd36;
	ld.global.f64 	%fd26, [%rd38];
	add.f64 	%fd27, %fd25, %fd26;
	add.f64 	%fd28, %fd24, %fd27;
	ld.global.f64 	%fd29, [%rd75+-8];
	add.s64 	%rd39, %rd38, %rd36;
	ld.global.f64 	%fd30, [%rd39];
	add.f64 	%fd31, %fd29, %fd30;
	add.f64 	%fd32, %fd28, %fd31;
	ld.global.f64 	%fd33, [%rd75];
	add.s64 	%rd40, %rd39, %rd36;
	ld.global.f64 	%fd34, [%rd40];
	add.f64 	%fd35, %fd33, %fd34;
	add.f64 	%fd36, %fd32, %fd35;
	ld.global.f64 	%fd37, [%rd75+8];
	add.s64 	%rd41, %rd40, %rd36;
	ld.global.f64 	%fd38, [%rd41];
	add.f64 	%fd39, %fd37, %fd38;
	add.f64 	%fd40, %fd36, %fd39;
	ld.global.f64 	%fd41, [%rd75+16];
	add.s64 	%rd42, %rd41, %rd36;
	ld.global.f64 	%fd42, [%rd42];
	add.f64 	%fd43, %fd41, %fd42;
	add.f64 	%fd44, %fd40, %fd43;
	ld.global.f64 	%fd45, [%rd75+24];
	add.s64 	%rd43, %rd42, %rd36;
	ld.global.f64 	%fd46, [%rd43];
	add.f64 	%fd47, %fd45, %fd46;
	add.f64 	%fd82, %fd44, %fd47;
	add.s64 	%rd77, %rd77, -8;
	shl.b64 	%rd44, %rd24, 6;
	add.s64 	%rd76, %rd76, %rd44;
	add.s64 	%rd75, %rd75, 64;
	setp.ne.s64 	%p3, %rd77, 0;
	@%p3 bra 	$L__BB1_3;
$L__BB1_4:
	and.b64  	%rd16, %rd25, 7;
	setp.eq.s64 	%p4, %rd16, 0;
	@%p4 bra 	$L__BB1_12;
	and.b64  	%rd17, %rd25, 3;
	setp.lt.u64 	%p5, %rd16, 4;
	@%p5 bra 	$L__BB1_7;
	add.s64 	%rd45, %rd79, %rd5;
	shl.b64 	%rd46, %rd45, 3;
	add.s64 	%rd47, %rd2, %rd46;
	ld.global.f64 	%fd49, [%rd47];
	mad.lo.s64 	%rd48, %rd79, %rd24, %rd4;
	shl.b64 	%rd49, %rd48, 3;
	add.s64 	%rd50, %rd1, %rd49;
	ld.global.f64 	%fd50, [%rd50];
	add.f64 	%fd51, %fd49, %fd50;
	add.f64 	%fd52, %fd82, %fd51;
	ld.global.f64 	%fd53, [%rd47+8];
	shl.b64 	%rd51, %rd24, 3;
	add.s64 	%rd52, %rd50, %rd51;
	ld.global.f64 	%fd54, [%rd52];
	add.f64 	%fd55, %fd53, %fd54;
	add.f64 	%fd56, %fd52, %fd55;
	ld.global.f64 	%fd57, [%rd47+16];
	add.s64 	%rd53, %rd52, %rd51;
	ld.global.f64 	%fd58, [%rd53];
	add.f64 	%fd59, %fd57, %fd58;
	add.f64 	%fd60, %fd56, %fd59;
	ld.global.f64 	%fd61, [%rd47+24];
	add.s64 	%rd54, %rd53, %rd51;
	ld.global.f64 	%fd62, [%rd54];
	add.f64 	%fd63, %fd61, %fd62;
	add.f64 	%fd82, %fd60, %fd63;
	add.s64 	%rd79, %rd79, 4;
$L__BB1_7:
	setp.eq.s64 	%p6, %rd17, 0;
	@%p6 bra 	$L__BB1_12;
	setp.eq.s64 	%p7, %rd17, 1;
	@%p7 bra 	$L__BB1_10;
	add.s64 	%rd55, %rd79, %rd5;
	shl.b64 	%rd56, %rd55, 3;
	add.s64 	%rd57, %rd2, %rd56;
	ld.global.f64 	%fd65, [%rd57];
	mad.lo.s64 	%rd58, %rd79, %rd24, %rd4;
	shl.b64 	%rd59, %rd58, 3;
	add.s64 	%rd60, %rd1, %rd59;
	ld.global.f64 	%fd66, [%rd60];
	add.f64 	%fd67, %fd65, %fd66;
	add.f64 	%fd68, %fd82, %fd67;
	ld.global.f64 	%fd69, [%rd57+8];
	shl.b64 	%rd61, %rd24, 3;
	add.s64 	%rd62, %rd60, %rd61;
	ld.global.f64 	%fd70, [%rd62];
	add.f64 	%fd71, %fd69, %fd70;
	add.f64 	%fd82, %fd68, %fd71;
	add.s64 	%rd79, %rd79, 2;
$L__BB1_10:
	and.b64  	%rd63, %rd25, 1;
	setp.eq.b64 	%p8, %rd63, 1;
	not.pred 	%p9, %p8;
	@%p9 bra 	$L__BB1_12;
	add.s64 	%rd64, %rd79, %rd5;
	shl.b64 	%rd65, %rd64, 3;
	add.s64 	%rd66, %rd2, %rd65;
	ld.global.f64 	%fd72, [%rd66];
	mad.lo.s64 	%rd67, %rd79, %rd24, %rd4;
	shl.b64 	%rd68, %rd67, 3;
	add.s64 	%rd69, %rd1, %rd68;
	ld.global.f64 	%fd73, [%rd69];
	add.f64 	%fd74, %fd72, %fd73;
	add.f64 	%fd82, %fd82, %fd74;
$L__BB1_12:
	ld.param.u64 	%rd74, [_Z8mat_multPdS_S_llll_param_0];
	cvta.to.global.u64 	%rd70, %rd74;
	mad.lo.s64 	%rd71, %rd24, %rd4, %rd3;
	shl.b64 	%rd72, %rd71, 3;
	add.s64 	%rd73, %rd70, %rd72;
	st.global.f64 	[%rd73], %fd82;
	ret;

}


// ===== COMPILED SASS (sm_100) =====

	.target	sm_100

	.elftype	@"ET_EXEC"


//--------------------- .note.nv.tkinfo           --------------------------
	.section	.note.nv.tkinfo,"",@"SHT_NOTE"
	.sectionflags	@"SHF_NOTE_NV_TKINFO"
	.tkinfo
        /*0018*/ 	.word	0x00000002
        /*0030*/ 	.string	""
        /*0030*/ 	.string	"ptxas"
        /*0030*/ 	.string	"Cuda compilation tools, release 13.0, V13.0.88"
        /*0030*/ 	.string	"Build cuda_13.0.r13.0/compiler.36424714_0"
        /*0030*/ 	.string	"-arch sm_100 -m 64 "



//--------------------- .note.nv.cuinfo           --------------------------
	.section	.note.nv.cuinfo,"",@"SHT_NOTE"
	.sectionflags	@"SHF_NOTE_NV_CUINFO"
        /*0018*/ 	.short	0x0002
        /*001a*/ 	.short	0x0064
        /*001c*/ 	.short	0x0082
	.zero		2


//--------------------- .nv.info                  --------------------------
	.section	.nv.info,"",@"SHT_CUDA_INFO"
	.align	4


	//----- nvinfo : EIATTR_REGCOUNT
	.align		4
        /*0000*/ 	.byte	0x04, 0x2f
        /*0002*/ 	.short	(.L_2 - .L_1)
	.align		4
.L_1:
        /*0004*/ 	.word	index@(_Z7mat_cpyPdS_ll)
        /*0008*/ 	.word	0x00000008


	//----- nvinfo : EIATTR_FRAME_SIZE
	.align		4
.L_2:
        /*000c*/ 	.byte	0x04, 0x11
        /*000e*/ 	.short	(.L_4 - .L_3)
	.align		4
.L_3:
        /*0010*/ 	.word	index@(_Z7mat_cpyPdS_ll)
        /*0014*/ 	.word	0x00000000


	//----- nvinfo : EIATTR_REGCOUNT
	.align		4
.L_4:
        /*0018*/ 	.byte	0x04, 0x2f
        /*001a*/ 	.short	(.L_6 - .L_5)
	.align		4
.L_5:
        /*001c*/ 	.word	index@(_Z8mat_multPdS_S_llll)
        /*0020*/ 	.word	0x00000024


	//----- nvinfo : EIATTR_FRAME_SIZE
	.align		4
.L_6:
        /*0024*/ 	.byte	0x04, 0x11
        /*0026*/ 	.short	(.L_8 - .L_7)
	.align		4
.L_7:
        /*0028*/ 	.word	index@(_Z8mat_multPdS_S_llll)
        /*002c*/ 	.word	0x00000010


	//----- nvinfo : EIATTR_MIN_STACK_SIZE
	.align		4
.L_8:
        /*0030*/ 	.byte	0x04, 0x12
        /*0032*/ 	.short	(.L_10 - .L_9)
	.align		4
.L_9:
        /*0034*/ 	.word	index@(_Z8mat_multPdS_S_llll)
        /*0038*/ 	.word	0x00000010


	//----- nvinfo : EIATTR_MIN_STACK_SIZE
	.align		4
.L_10:
        /*003c*/ 	.byte	0x04, 0x12
        /*003e*/ 	.short	(.L_12 - .L_11)
	.align		4
.L_11:
        /*0040*/ 	.word	index@(_Z7mat_cpyPdS_ll)
        /*0044*/ 	.word	0x00000000
.L_12:


//--------------------- .nv.compat                --------------------------
	.section	.nv.compat,"",@"SHT_CUDA_COMPAT_INFO"
	.align	4
        /*0000*/ 	.byte	0x02, 0x09, 0x00, 0x00, 0x02, 0x02, 0x01, 0x00, 0x02, 0x05, 0x05, 0x00, 0x03, 0x07, 0x01, 0x01
        /*0010*/ 	.byte	0x02, 0x03, 0x00, 0x00, 0x02, 0x06, 0x01, 0x00, 0x04, 0x0b, 0x08, 0x00, 0x01, 0x00, 0x00, 0x00
        /*0020*/ 	.byte	0x00, 0x00, 0x00, 0x00


//--------------------- .nv.info._Z8mat_multPdS_S_llll --------------------------
	.section	.nv.info._Z8mat_multPdS_S_llll,"",@"SHT_CUDA_INFO"
	.sectionflags	@""
	.align	4


	//----- nvinfo : EIATTR_CUDA_API_VERSION
	.align		4
        /*0000*/ 	.byte	0x04, 0x37
        /*0002*/ 	.short	(.L_14 - .L_13)
.L_13:
        /*0004*/ 	.word	0x00000082


	//----- nvinfo : EIATTR_KPARAM_INFO
	.align		4
.L_14:
        /*0008*/ 	.byte	0x04, 0x17
        /*000a*/ 	.short	(.L_16 - .L_15)
.L_15:
        /*000c*/ 	.word	0x00000000
        /*0010*/ 	.short	0x0006
        /*0012*/ 	.short	0x0030
        /*0014*/ 	.byte	0x00, 0xf0, 0x21, 0x00


	//----- nvinfo : EIATTR_KPARAM_INFO
	.align		4
.L_16:
        /*0018*/ 	.byte	0x04, 0x17
        /*001a*/ 	.short	(.L_18 - .L_17)
.L_17:
        /*001c*/ 	.word	0x00000000
        /*0020*/ 	.short	0x0005
        /*0022*/ 	.short	0x0028
        /*0024*/ 	.byte	0x00, 0xf0, 0x21, 0x00


	//----- nvinfo : EIATTR_KPARAM_INFO
	.align		4
.L_18:
        /*0028*/ 	.byte	0x04, 0x17
        /*002a*/ 	.short	(.L_20 - .L_19)
.L_19:
        /*002c*/ 	.word	0x00000000
        /*0030*/ 	.short	0x0004
        /*0032*/ 	.short	0x0020
        /*0034*/ 	.byte	0x00, 0xf0, 0x21, 0x00


	//----- nvinfo : EIATTR_KPARAM_INFO
	.align		4
.L_20:
        /*0038*/ 	.byte	0x04, 0x17
        /*003a*/ 	.short	(.L_22 - .L_21)
.L_21:
        /*003c*/ 	.word	0x00000000
        /*0040*/ 	.short	0x0003
        /*0042*/ 	.short	0x0018
        /*0044*/ 	.byte	0x00, 0xf0, 0x21, 0x00


	//----- nvinfo : EIATTR_KPARAM_INFO
	.align		4
.L_22:
        /*0048*/ 	.byte	0x04, 0x17
        /*004a*/ 	.short	(.L_24 - .L_23)
.L_23:
        /*004c*/ 	.word	0x00000000
        /*0050*/ 	.short	0x0002
        /*0052*/ 	.short	0x0010
        /*0054*/ 	.byte	0x00, 0xf5, 0x21, 0x00


	//----- nvinfo : EIATTR_KPARAM_INFO
	.align		4
.L_24:
        /*0058*/ 	.byte	0x04, 0x17
        /*005a*/ 	.short	(.L_26 - .L_25)
.L_25:
        /*005c*/ 	.word	0x00000000
        /*0060*/ 	.short	0x0001
        /*0062*/ 	.short	0x0008
        /*0064*/ 	.byte	0x00, 0xf5, 0x21, 0x00


	//----- nvinfo : EIATTR_KPARAM_INFO
	.align		4
.L_26:
        /*0068*/ 	.byte	0x04, 0x17
        /*006a*/ 	.short	(.L_28 - .L_27)
.L_27:
        /*006c*/ 	.word	0x00000000
        /*0070*/ 	.short	0x0000
        /*0072*/ 	.short	0x0000
        /*0074*/ 	.byte	0x00, 0xf5, 0x21, 0x00


	//----- nvinfo : EIATTR_SPARSE_MMA_MASK
	.align		4
.L_28:
        /*0078*/ 	.byte	0x03, 0x50
        /*007a*/ 	.short	0x0000


	//----- nvinfo : EIATTR_MAXREG_COUNT
	.align		4
        /*007c*/ 	.byte	0x03, 0x1b
        /*007e*/ 	.short	0x00ff


	//----- nvinfo : EIATTR_EXTERNS
	.align		4
        /*0080*/ 	.byte	0x04, 0x0f
        /*0082*/ 	.short	(.L_30 - .L_29)


	//   ....[0]....
	.align		4
.L_29:
        /*0084*/ 	.word	index@(vprintf)


	//----- nvinfo : EIATTR_MERCURY_ISA_VERSION
	.align		4
.L_30:
        /*0088*/ 	.byte	0x03, 0x5f
        /*008a*/ 	.short	0x0101


	//----- nvinfo : EIATTR_VRC_CTA_INIT_COUNT
	.align		4
        /*008c*/ 	.byte	0x02, 0x4a
	.zero		1
	.zero		1


	//----- nvinfo : EIATTR_SYSCALL_OFFSETS
	.align		4
        /*0090*/ 	.byte	0x04, 0x46
        /*0092*/ 	.short	(.L_32 - .L_31)


	//   ....[0]....
.L_31:
        /*0094*/ 	.word	0x00000190


	//----- nvinfo : EIATTR_EXIT_INSTR_OFFSETS
	.align		4
.L_32:
        /*0098*/ 	.byte	0x04, 0x1c
        /*009a*/ 	.short	(.L_34 - .L_33)


	//   ....[0]....
.L_33:
        /*009c*/ 	.word	0x00000fc0


	//----- nvinfo : EIATTR_CRS_STACK_SIZE
	.align		4
.L_34:
        /*00a0*/ 	.byte	0x04, 0x1e
        /*00a2*/ 	.short	(.L_36 - .L_35)
.L_35:
        /*00a4*/ 	.word	0x00000000


	//----- nvinfo : EIATTR_CBANK_PARAM_SIZE
	.align		4
.L_36:
        /*00a8*/ 	.byte	0x03, 0x19
        /*00aa*/ 	.short	0x0038


	//----- nvinfo : EIATTR_PARAM_CBANK
	.align		4
        /*00ac*/ 	.byte	0x04, 0x0a
        /*00ae*/ 	.short	(.L_38 - .L_37)
	.align		4
.L_37:
        /*00b0*/ 	.word	index@(.nv.constant0._Z8mat_multPdS_S_llll)
        /*00b4*/ 	.short	0x0380
        /*00b6*/ 	.short	0x0038


	//----- nvinfo : EIATTR_SW_WAR
	.align		4
.L_38:
        /*00b8*/ 	.byte	0x04, 0x36
        /*00ba*/ 	.short	(.L_40 - .L_39)
.L_39:
        /*00bc*/ 	.word	0x00000008
.L_40:


//--------------------- .nv.info._Z7mat_cpyPdS_ll --------------------------
	.section	.nv.info._Z7mat_cpyPdS_ll,"",@"SHT_CUDA_INFO"
	.sectionflags	@""
	.align	4


	//----- nvinfo : EIATTR_CUDA_API_VERSION
	.align		4
        /*0000*/ 	.byte	0x04, 0x37
        /*0002*/ 	.short	(.L_42 - .L_41)
.L_41:
        /*0004*/ 	.word	0x00000082


	//----- nvinfo : EIATTR_KPARAM_INFO
	.align		4
.L_42:
        /*0008*/ 	.byte	0x04, 0x17
        /*000a*/ 	.short	(.L_44 - .L_43)
.L_43:
        /*000c*/ 	.word	0x00000000
        /*0010*/ 	.short	0x0003
        /*0012*/ 	.short	0x0018
        /*0014*/ 	.byte	0x00, 0xf0, 0x21, 0x00


	//----- nvinfo : EIATTR_KPARAM_INFO
	.align		4
.L_44:
        /*0018*/ 	.byte	0x04, 0x17
        /*001a*/ 	.short	(.L_46 - .L_45)
.L_45:
        /*001c*/ 	.word	0x00000000
        /*0020*/ 	.short	0x0002
        /*0022*/ 	.short	0x0010
        /*0024*/ 	.byte	0x00, 0xf0, 0x21, 0x00


	//----- nvinfo : EIATTR_KPARAM_INFO
	.align		4
.L_46:
        /*0028*/ 	.byte	0x04, 0x17
        /*002a*/ 	.short	(.L_48 - .L_47)
.L_47:
        /*002c*/ 	.word	0x00000000
        /*0030*/ 	.short	0x0001
        /*0032*/ 	.short	0x0008
        /*0034*/ 	.byte	0x00, 0xf5, 0x21, 0x00


	//----- nvinfo : EIATTR_KPARAM_INFO
	.align		4
.L_48:
        /*0038*/ 	.byte	0x04, 0x17
        /*003a*/ 	.short	(.L_50 - .L_49)
.L_49:
        /*003c*/ 	.word	0x00000000
        /*0040*/ 	.short	0x0000
        /*0042*/ 	.short	0x0000
        /*0044*/ 	.byte	0x00, 0xf5, 0x21, 0x00


	//----- nvinfo : EIATTR_SPARSE_MMA_MASK
	.align		4
.L_50:
        /*0048*/ 	.byte	0x03, 0x50
        /*004a*/ 	.short	0x0000


	//----- nvinfo : EIATTR_MAXREG_COUNT
	.align		4
        /*004c*/ 	.byte	0x03, 0x1b
        /*004e*/ 	.short	0x00ff


	//----- nvinfo : EIATTR_MERCURY_ISA_VERSION
	.align		4
        /*0050*/ 	.byte	0x03, 0x5f
        /*0052*/ 	.short	0x0101


	//----- nvinfo : EIATTR_VRC_CTA_INIT_COUNT
	.align		4
        /*0054*/ 	.byte	0x02, 0x4a
	.zero		1
	.zero		1


	//----- nvinfo : EIATTR_EXIT_INSTR_OFFSETS
	.align		4
        /*0058*/ 	.byte	0x04, 0x1c
        /*005a*/ 	.short	(.L_52 - .L_51)


	//   ....[0]....
.L_51:
        /*005c*/ 	.word	0x00000140


	//   ....[1]....
        /*0060*/ 	.word	0x000001f0


	//----- nvinfo : EIATTR_CBANK_PARAM_SIZE
	.align		4
.L_52:
        /*0064*/ 	.byte	0x03, 0x19
        /*0066*/ 	.short	0x0020


	//----- nvinfo : EIATTR_PARAM_CBANK
	.align		4
        /*0068*/ 	.byte	0x04, 0x0a
        /*006a*/ 	.short	(.L_54 - .L_53)
	.align		4
.L_53:
        /*006c*/ 	.word	index@(.nv.constant0._Z7mat_cpyPdS_ll)
        /*0070*/ 	.short	0x0380
        /*0072*/ 	.short	0x0020


	//----- nvinfo : EIATTR_SW_WAR
	.align		4
.L_54:
        /*0074*/ 	.byte	0x04, 0x36
        /*0076*/ 	.short	(.L_56 - .L_55)
.L_55:
        /*0078*/ 	.word	0x00000008
.L_56:


//--------------------- .nv.callgraph             --------------------------
	.section	.nv.callgraph,"",@"SHT_CUDA_CALLGRAPH"
	.align	4
	.sectionentsize	8
	.align		4
        /*0000*/ 	.word	0x00000000
	.align		4
        /*0004*/ 	.word	0xffffffff
	.align		4
        /*0008*/ 	.word	index@(_Z8mat_multPdS_S_llll)
	.align		4
        /*000c*/ 	.word	index@(vprintf)
	.align		4
        /*0010*/ 	.word	0x00000000
	.align		4
        /*0014*/ 	.word	0xfffffffe
	.align		4
        /*0018*/ 	.word	0x00000000
	.align		4
        /*001c*/ 	.word	0xfffffffd
	.align		4
        /*0020*/ 	.word	0x00000000
	.align		4
        /*0024*/ 	.word	0xfffffffc


//--------------------- .nv.constant4             --------------------------
	.section	.nv.constant4,"a",@progbits
	.align	8
	.align		8
.nv.constant4:
        /*0000*/ 	.dword	vprintf
	.align		8
        /*0008*/ 	.dword	$str


//--------------------- .text._Z8mat_multPdS_S_llll --------------------------
	.section	.text._Z8mat_multPdS_S_llll,"ax",@progbits
	.align	128
        .global         _Z8mat_multPdS_S_llll
        .type           _Z8mat_multPdS_S_llll,@function
        .size           _Z8mat_multPdS_S_llll,(.L_x_8 - _Z8mat_multPdS_S_llll)
        .other          _Z8mat_multPdS_S_llll,@"STO_CUDA_ENTRY STV_DEFAULT"
_Z8mat_multPdS_S_llll:
.text._Z8mat_multPdS_S_llll:
[----:B------:R-:W0:Y:S01]  /*0000*/  LDC R1, c[0x0][0x37c] ;  /* 0x0000df00ff017b82 */ /* 0x000e220000000800 */
[----:B------:R-:W1:Y:S01]  /*0010*/  S2R R16, SR_CTAID.X ;  /* 0x0000000000107919 */ /* 0x000e620000002500 */
[----:B------:R-:W2:Y:S01]  /*0020*/  LDCU UR5, c[0x0][0x2fc] ;  /* 0x00005f80ff0577ac */ /* 0x000ea20008000800 */
[----:B0-----:R-:W-:Y:S01]  /*0030*/  VIADD R1, R1, 0xfffffff0 ;  /* 0xfffffff001017836 */ /* 0x001fe20000000000 */
[----:B------:R-:W-:Y:S01]  /*0040*/  MOV R0, 0x0 ;  /* 0x0000000000007802 */ /* 0x000fe20000000f00 */
[----:B------:R-:W1:Y:S01]  /*0050*/  S2R R17, SR_TID.X ;  /* 0x0000000000117919 */ /* 0x000e620000002100 */
[----:B------:R-:W1:Y:S01]  /*0060*/  LDCU UR4, c[0x0][0x360] ;  /* 0x00006c00ff0477ac */ /* 0x000e620008000800 */
[----:B------:R-:W-:Y:S01]  /*0070*/  IMAD.MOV.U32 R9, RZ, RZ, RZ ;  /* 0x000000ffff097224 */ /* 0x000fe200078e00ff */
[----:B------:R0:W3:Y:S01]  /*0080*/  LDC.64 R2, c[0x4][R0] ;  /* 0x0100000000027b82 */ /* 0x0000e20000000a00 */
[----:B------:R-:W4:Y:S01]  /*0090*/  S2R R18, SR_CTAID.Y ;  /* 0x0000000000127919 */ /* 0x000f220000002600 */
[----:B------:R-:W4:Y:S01]  /*00a0*/  LDCU UR6, c[0x0][0x364] ;  /* 0x00006c80ff0677ac */ /* 0x000f220008000800 */
[----:B------:R-:W-:Y:S01]  /*00b0*/  IMAD.MOV.U32 R11, RZ, RZ, RZ ;  /* 0x000000ffff0b7224 */ /* 0x000fe200078e00ff */
[----:B------:R-:W4:Y:S01]  /*00c0*/  S2R R19, SR_TID.Y ;  /* 0x0000000000137919 */ /* 0x000f220000002200 */
[----:B-1----:R-:W-:Y:S01]  /*00d0*/  IMAD R16, R16, UR4, R17 ;  /* 0x0000000410107c24 */ /* 0x002fe2000f8e0211 */
[----:B------:R-:W1:Y:S03]  /*00e0*/  LDCU UR4, c[0x0][0x2f8] ;  /* 0x00005f00ff0477ac */ /* 0x000e660008000800 */
[----:B------:R-:W-:-:S02]  /*00f0*/  IMAD.MOV.U32 R8, RZ, RZ, R16 ;  /* 0x000000ffff087224 */ /* 0x000fc400078e0010 */
[----:B----4-:R-:W-:Y:S01]  /*0100*/  IMAD R18, R18, UR6, R19 ;  /* 0x0000000612127c24 */ /* 0x010fe2000f8e0213 */
[----:B------:R-:W4:Y:S03]  /*0110*/  LDCU.64 UR6, c[0x4][0x8] ;  /* 0x01000100ff0677ac */ /* 0x000f260008000a00 */
[----:B------:R-:W-:-:S05]  /*0120*/  IMAD.MOV.U32 R10, RZ, RZ, R18 ;  /* 0x000000ffff0a7224 */ /* 0x000fca00078e0012 */
[----:B------:R0:W-:Y:S01]  /*0130*/  STL.128 [R1], R8 ;  /* 0x0000000801007387 */ /* 0x0001e20000100c00 */
[----:B-1----:R-:W-:-:S05]  /*0140*/  IADD3 R6, P0, PT, R1, UR4, RZ ;  /* 0x0000000401067c10 */ /* 0x002fca000ff1e0ff */
[----:B--2---:R-:W-:Y:S02]  /*0150*/  IMAD.X R7, RZ, RZ, UR5, P0 ;  /* 0x00000005ff077e24 */ /* 0x004fe400080e06ff */
[----:B----4-:R-:W-:Y:S02]  /*0160*/  IMAD.U32 R4, RZ, RZ, UR6 ;  /* 0x00000006ff047e24 */ /* 0x010fe4000f8e00ff */
[----:B---3--:R-:W-:-:S07]  /*0170*/  IMAD.U32 R5, RZ, RZ, UR7 ;  /* 0x00000007ff057e24 */ /* 0x008fce000f8e00ff */
[----:B------:R-:W-:-:S07]  /*0180*/  LEPC R20, `(.L_x_0) ;  /* 0x000000001014794e */ /* 0x000fce0000000000 */
[----:B0-----:R-:W-:Y:S05]  /*0190*/  CALL.ABS.NOINC R2 ;  /* 0x0000000002007343 */ /* 0x001fea0003c00000 */
.L_x_0:
[----:B------:R-:W0:Y:S01]  /*01a0*/  LDC.64 R8, c[0x0][0x3a8] ;  /* 0x0000ea00ff087b82 */ /* 0x000e220000000a00 */
[----:B------:R-:W-:-:S07]  /*01b0*/  CS2R R22, SRZ ;  /* 0x0000000000167805 */ /* 0x000fce000001ff00 */
[----:B------:R-:W1:Y:S01]  /*01c0*/  LDC.64 R10, c[0x0][0x358] ;  /* 0x0000d600ff0a7b82 */ /* 0x000e620000000a00 */
[----:B0-----:R-:W-:-:S04]  /*01d0*/  ISETP.GE.U32.AND P0, PT, R8, 0x1, PT ;  /* 0x000000010800780c */ /* 0x001fc80003f06070 */
[----:B------:R-:W-:-:S13]  /*01e0*/  ISETP.GE.AND.EX P0, PT, R9, RZ, PT, P0 ;  /* 0x000000ff0900720c */ /* 0x000fda0003f06300 */
[----:B-1----:R-:W-:Y:S05]  /*01f0*/  @!P0 BRA `(.L_x_1) ;  /* 0x0000000c00488947 */ /* 0x002fea0003800000 */
[----:B------:R-:W0:Y:S01]  /*0200*/  LDCU.64 UR4, c[0x0][0x398] ;  /* 0x00007300ff0477ac */ /* 0x000e220008000a00 */
[----:B------:R-:W-:Y:S01]  /*0210*/  ISETP.GE.U32.AND P0, PT, R8, 0x8, PT ;  /* 0x000000080800780c */ /* 0x000fe20003f06070 */
[----:B------:R-:W-:Y:S01]  /*0220*/  IMAD.MOV.U32 R7, RZ, RZ, RZ ;  /* 0x000000ffff077224 */ /* 0x000fe200078e00ff */
[----:B------:R-:W-:Y:S01]  /*0230*/  CS2R R22, SRZ ;  /* 0x0000000000167805 */ /* 0x000fe2000001ff00 */
[----:B------:R-:W-:Y:S01]  /*0240*/  IMAD.MOV.U32 R5, RZ, RZ, RZ ;  /* 0x000000ffff057224 */ /* 0x000fe200078e00ff */
[----:B------:R-:W-:Y:S01]  /*0250*/  ISETP.GE.U32.AND.EX P0, PT, R9, RZ, PT, P0 ;  /* 0x000000ff0900720c */ /* 0x000fe20003f06100 */
[----:B0-----:R-:W-:-:S04]  /*0260*/  IMAD.WIDE.U32 R14, R16, UR4, RZ ;  /* 0x00000004100e7c25 */ /* 0x001fc8000f8e00ff */
[----:B------:R-:W-:-:S08]  /*0270*/  IMAD R0, R16, UR5, R15 ;  /* 0x0000000510007c24 */ /* 0x000fd0000f8e020f */
[----:B------:R-:W-:Y:S05]  /*0280*/  @!P0 BRA `(.L_x_2) ;  /* 0x0000000400388947 */ /* 0x000fea0003800000 */
[----:B------:R-:W0:Y:S01]  /*0290*/  LDCU.64 UR4, c[0x0][0x390] ;  /* 0x00007200ff0477ac */ /* 0x000e220008000a00 */
[----:B------:R-:W1:Y:S01]  /*02a0*/  LDC.64 R20, c[0x0][0x3a0] ;  /* 0x0000e800ff147b82 */ /* 0x000e620000000a00 */
[----:B------:R-:W-:Y:S01]  /*02b0*/  LOP3.LUT R7, R8, 0xfffffff8, RZ, 0xc0, !PT ;  /* 0xfffffff808077812 */ /* 0x000fe200078ec0ff */
[----:B------:R-:W-:Y:S01]  /*02c0*/  BSSY.RECONVERGENT B0, `(.L_x_2) ;  /* 0x000004a000007945 */ /* 0x000fe20003800200 */
[----:B------:R-:W2:Y:S01]  /*02d0*/  LDCU.64 UR6, c[0x0][0x388] ;  /* 0x00007100ff0677ac */ /* 0x000ea20008000a00 */
[----:B------:R-:W-:Y:S02]  /*02e0*/  LOP3.LUT R5, R9, 0x7fffffff, RZ, 0xc0, !PT ;  /* 0x7fffffff09057812 */ /* 0x000fe400078ec0ff */
[----:B------:R-:W-:Y:S01]  /*02f0*/  CS2R R22, SRZ ;  /* 0x0000000000167805 */ /* 0x000fe2000001ff00 */
[----:B------:R-:W-:Y:S02]  /*0300*/  IMAD.MOV.U32 R4, RZ, RZ, R7 ;  /* 0x000000ffff047224 */ /* 0x000fe400078e0007 */
[----:B------:R-:W-:Y:S01]  /*0310*/  IMAD.MOV.U32 R6, RZ, RZ, R5 ;  /* 0x000000ffff067224 */ /* 0x000fe200078e0005 */
[----:B0-----:R-:W-:-:S02]  /*0320*/  LEA R2, P0, R18, UR4, 0x3 ;  /* 0x0000000412027c11 */ /* 0x001fc4000f8018ff */
[----:B--2---:R-:W-:Y:S02]  /*0330*/  LEA R12, P1, R14, UR6, 0x3 ;  /* 0x000000060e0c7c11 */ /* 0x004fe4000f8218ff */
[----:B------:R-:W-:Y:S02]  /*0340*/  LEA.HI.X R3, R18, UR5, RZ, 0x3, P0 ;  /* 0x0000000512037c11 */ /* 0x000fe400080f1cff */
[----:B------:R-:W-:Y:S02]  /*0350*/  LEA.HI.X R13, R14, UR7, R0, 0x3, P1 ;  /* 0x000000070e0d7c11 */ /* 0x000fe400088f1c00 */
[----:B------:R-:W-:Y:S02]  /*0360*/  IADD3 R12, P0, PT, R12, 0x20, RZ ;  /* 0x000000200c0c7810 */ /* 0x000fe40007f1e0ff */
[C-C-:B-1----:R-:W-:Y:S02]  /*0370*/  SHF.L.U64.HI R9, R20.reuse, 0x3, R21.reuse ;  /* 0x0000000314097819 */ /* 0x142fe40000010215 */
[C---:B------:R-:W-:Y:S01]  /*0380*/  SHF.L.U64.HI R32, R20.reuse, 0x6, R21 ;  /* 0x0000000614207819 */ /* 0x040fe20000010215 */
[----:B------:R-:W-:-:S02]  /*0390*/  IMAD.SHL.U32 R21, R20, 0x8, RZ ;  /* 0x0000000814157824 */ /* 0x000fc400078e00ff */
[----:B------:R-:W-:-:S07]  /*03a0*/  IMAD.X R13, RZ, RZ, R13, P0 ;  /* 0x000000ffff0d7224 */ /* 0x000fce00000e060d */
.L_x_3:
[C---:B------:R-:W-:Y:S02]  /*03b0*/  R2UR UR6, R10.reuse ;  /* 0x000000000a0672ca */ /* 0x040fe400000e0000 */
[C---:B------:R-:W-:Y:S02]  /*03c0*/  R2UR UR7, R11.reuse ;  /* 0x000000000b0772ca */ /* 0x040fe400000e0000 */
[----:B------:R-:W-:Y:S02]  /*03d0*/  R2UR UR4, R10 ;  /* 0x000000000a0472ca */ /* 0x000fe400000e0000 */
[----:B------:R-:W-:-:S09]  /*03e0*/  R2UR UR5, R11 ;  /* 0x000000000b0572ca */ /* 0x000fd200000e0000 */
[----:B------:R-:W2:Y:S04]  /*03f0*/  LDG.E.64 R24, desc[UR6][R2.64] ;  /* 0x0000000602187981 */ /* 0x000ea8000c1e1b00 */
[----:B------:R-:W2:Y:S01]  /*0400*/  LDG.E.64 R26, desc[UR4][R12.64+-0x20] ;  /* 0xffffe0040c1a7981 */ /* 0x000ea2000c1e1b00 */
[----:B------:R-:W-:-:S05]  /*0410*/  IADD3 R30, P0, PT, R2, R21, RZ ;  /* 0x00000015021e7210 */ /* 0x000fca0007f1e0ff */
[----:B------:R-:W-:Y:S01]  /*0420*/  IMAD.X R31, R3, 0x1, R9, P0 ;  /* 0x00000001031f7824 */ /* 0x000fe200000e0609 */
[----:B--2---:R-:W-:Y:S01]  /*0430*/  DADD R24, R26, R24 ;  /* 0x000000001a187229 */ /* 0x004fe20000000018 */
[----:B------:R-:W2:Y:S07]  /*0440*/  LDG.E.64 R26, desc[UR4][R12.64+-0x18] ;  /* 0xffffe8040c1a7981 */ /* 0x000eae000c1e1b00 */
[----:B------:R-:W-:Y:S01]  /*0450*/  DADD R24, R24, R22 ;  /* 0x0000000018187229 */ /* 0x000fe20000000016 */
        /* <DEDUP_REMOVED lines=15> */
[----:B--2---:R-:W-:-:S04]  /*0550*/  DADD R22, R26, R22 ;  /* 0x000000001a167229 */ /* 0x004fc80000000016 */
[----:B------:R-:W2:Y:S04]  /*0560*/  LDG.E.64 R26, desc[UR6][R28.64] ;  /* 0x000000061c1a7981 */ /* 0x000ea8000c1e1b00 */
[----:B------:R-:W-:Y:S01]  /*0570*/  DADD R22, R24, R22 ;  /* 0x0000000018167229 */ /* 0x000fe20000000016 */
[----:B------:R-:W2:Y:S01]  /*0580*/  LDG.E.64 R24, desc[UR4][R12.64] ;  /* 0x000000040c187981 */ /* 0x000ea2000c1e1b00 */
[----:B------:R-:W-:-:S05]  /*0590*/  IADD3 R30, P0, PT, R28, R21, RZ ;  /* 0x000000151c1e7210 */ /* 0x000fca0007f1e0ff */
[----:B------:R-:W-:Y:S02]  /*05a0*/  IMAD.X R31, R29, 0x1, R9, P0 ;  /* 0x000000011d1f7824 */ /* 0x000fe400000e0609 */
[----:B------:R-:W3:Y:S01]  /*05b0*/  LDG.E.64 R28, desc[UR4][R12.64+0x10] ;  /* 0x000010040c1c7981 */ /* 0x000ee2000c1e1b00 */
[----:B--2---:R-:W-:-:S03]  /*05c0*/  DADD R26, R24, R26 ;  /* 0x00000000181a7229 */ /* 0x004fc6000000001a */
[----:B------:R-:W2:Y:S05]  /*05d0*/  LDG.E.64 R24, desc[UR4][R12.64+0x8] ;  /* 0x000008040c187981 */ /* 0x000eaa000c1e1b00 */
[----:B------:R-:W-:Y:S01]  /*05e0*/  DADD R26, R22, R26 ;  /* 0x00000000161a7229 */ /* 0x000fe2000000001a */
[----:B------:R-:W2:Y:S02]  /*05f0*/  LDG.E.64 R22, desc[UR6][R30.64] ;  /* 0x000000061e167981 */ /* 0x000ea4000c1e1b00 */
[----:B--2---:R-:W-:Y:S01]  /*0600*/  DADD R22, R24, R22 ;  /* 0x0000000018167229 */ /* 0x004fe20000000016 */
[----:B------:R-:W-:-:S05]  /*0610*/  IADD3 R24, P0, PT, R30, R21, RZ ;  /* 0x000000151e187210 */ /* 0x000fca0007f1e0ff */
[----:B------:R-:W-:Y:S02]  /*0620*/  IMAD.X R25, R31, 0x1, R9, P0 ;  /* 0x000000011f197824 */ /* 0x000fe400000e0609 */
[----:B------:R-:W-:Y:S01]  /*0630*/  DADD R22, R26, R22 ;  /* 0x000000001a167229 */ /* 0x000fe20000000016 */
[----:B------:R0:W2:Y:S04]  /*0640*/  LDG.E.64 R30, desc[UR4][R12.64+0x18] ;  /* 0x000018040c1e7981 */ /* 0x0000a8000c1e1b00 */
[----:B------:R-:W3:Y:S02]  /*0650*/  LDG.E.64 R26, desc[UR6][R24.64] ;  /* 0x00000006181a7981 */ /* 0x000ee4000c1e1b00 */
[----:B---3--:R-:W-:Y:S01]  /*0660*/  DADD R26, R28, R26 ;  /* 0x000000001c1a7229 */ /* 0x008fe2000000001a */
[----:B------:R-:W-:-:S05]  /*0670*/  IADD3 R28, P0, PT, R24, R21, RZ ;  /* 0x00000015181c7210 */ /* 0x000fca0007f1e0ff */
[----:B------:R-:W-:-:S06]  /*0680*/  IMAD.X R29, R25, 0x1, R9, P0 ;  /* 0x00000001191d7824 */ /* 0x000fcc00000e0609 */
[----:B------:R-:W2:Y:S01]  /*0690*/  LDG.E.64 R28, desc[UR6][R28.64] ;  /* 0x000000061c1c7981 */ /* 0x000ea2000c1e1b00 */
[----:B------:R-:W-:-:S04]  /*06a0*/  IADD3 R4, P0, PT, R4, -0x8, RZ ;  /* 0xfffffff804047810 */ /* 0x000fc80007f1e0ff */
[----:B------:R-:W-:Y:S02]  /*06b0*/  IADD3.X R6, PT, PT, R6, -0x1, RZ, P0, !PT ;  /* 0xffffffff06067810 */ /* 0x000fe400007fe4ff */
[----:B------:R-:W-:-:S04]  /*06c0*/  ISETP.NE.U32.AND P0, PT, R4, RZ, PT ;  /* 0x000000ff0400720c */ /* 0x000fc80003f05070 */
[----:B------:R-:W-:Y:S01]  /*06d0*/  ISETP.NE.AND.EX P0, PT, R6, RZ, PT, P0 ;  /* 0x000000ff0600720c */ /* 0x000fe20003f05300 */
[----:B------:R-:W-:Y:S01]  /*06e0*/  DADD R22, R22, R26 ;  /* 0x0000000016167229 */ /* 0x000fe2000000001a */
[----:B------:R-:W-:Y:S02]  /*06f0*/  LEA R2, P1, R20, R2, 0x6 ;  /* 0x0000000214027211 */ /* 0x000fe400078230ff */
[----:B0-----:R-:W-:-:S03]  /*0700*/  IADD3 R12, P2, PT, R12, 0x40, RZ ;  /* 0x000000400c0c7810 */ /* 0x001fc60007f5e0ff */
[----:B------:R-:W-:Y:S02]  /*0710*/  IMAD.X R3, R3, 0x1, R32, P1 ;  /* 0x0000000103037824 */ /* 0x000fe400008e0620 */
[----:B------:R-:W-:Y:S01]  /*0720*/  IMAD.X R13, RZ, RZ, R13, P2 ;  /* 0x000000ffff0d7224 */ /* 0x000fe200010e060d */
[----:B--2---:R-:W-:-:S08]  /*0730*/  DADD R30, R30, R28 ;  /* 0x000000001e1e7229 */ /* 0x004fd0000000001c */
[----:B------:R-:W-:Y:S01]  /*0740*/  DADD R22, R22, R30 ;  /* 0x0000000016167229 */ /* 0x000fe2000000001e */
[----:B------:R-:W-:Y:S10]  /*0750*/  @P0 BRA `(.L_x_3) ;  /* 0xfffffffc00140947 */ /* 0x000ff4000383ffff */
[----:B------:R-:W-:Y:S05]  /*0760*/  BSYNC.RECONVERGENT B0 ;  /* 0x0000000000007941 */ /* 0x000fea0003800200 */
.L_x_2:
[----:B------:R-:W-:-:S04]  /*0770*/  LOP3.LUT R2, R8, 0x7, RZ, 0xc0, !PT ;  /* 0x0000000708027812 */ /* 0x000fc800078ec0ff */
[----:B------:R-:W-:-:S04]  /*0780*/  ISETP.NE.U32.AND P0, PT, R2, RZ, PT ;  /* 0x000000ff0200720c */ /* 0x000fc80003f05070 */
[----:B------:R-:W-:-:S13]  /*0790*/  ISETP.NE.AND.EX P0, PT, RZ, RZ, PT, P0 ;  /* 0x000000ffff00720c */ /* 0x000fda0003f05300 */
[----:B------:R-:W-:Y:S05]  /*07a0*/  @!P0 BRA `(.L_x_1) ;  /* 0x0000000400dc8947 */ /* 0x000fea0003800000 */
[----:B------:R-:W-:Y:S02]  /*07b0*/  ISETP.GE.U32.AND P1, PT, R2, 0x4, PT ;  /* 0x000000040200780c */ /* 0x000fe40003f26070 */
[----:B------:R-:W0:Y:S01]  /*07c0*/  LDC.64 R2, c[0x0][0x3a0] ;  /* 0x0000e800ff027b82 */ /* 0x000e220000000a00 */
[----:B------:R-:W-:Y:S02]  /*07d0*/  LOP3.LUT R6, R8, 0x3, RZ, 0xc0, !PT ;  /* 0x0000000308067812 */ /* 0x000fe400078ec0ff */
[----:B------:R-:W-:Y:S02]  /*07e0*/  ISETP.GE.U32.AND.EX P1, PT, RZ, RZ, PT, P1 ;  /* 0x000000ffff00720c */ /* 0x000fe40003f26110 */
[----:B------:R-:W-:-:S04]  /*07f0*/  ISETP.NE.U32.AND P0, PT, R6, RZ, PT ;  /* 0x000000ff0600720c */ /* 0x000fc80003f05070 */
[----:B------:R-:W-:-:S07]  /*0800*/  ISETP.NE.AND.EX P0, PT, RZ, RZ, PT, P0 ;  /* 0x000000ffff00720c */ /* 0x000fce0003f05300 */
[----:B------:R-:W-:Y:S06]  /*0810*/  @!P1 BRA `(.L_x_4) ;  /* 0x0000000000c09947 */ /* 0x000fec0003800000 */
[----:B------:R-:W1:Y:S01]  /*0820*/  LDCU.64 UR4, c[0x0][0x388] ;  /* 0x00007100ff0477ac */ /* 0x000e620008000a00 */
[----:B0-----:R-:W-:Y:S01]  /*0830*/  IMAD R12, R5, R2, RZ ;  /* 0x00000002050c7224 */ /* 0x001fe200078e02ff */
[C---:B------:R-:W-:Y:S01]  /*0840*/  IADD3 R4, P1, PT, R7.reuse, R14, RZ ;  /* 0x0000000e07047210 */ /* 0x040fe20007f3e0ff */
[----:B------:R-:W-:Y:S01]  /*0850*/  IMAD.MOV.U32 R19, RZ, RZ, RZ ;  /* 0x000000ffff137224 */ /* 0x000fe200078e00ff */
[----:B------:R-:W0:Y:S01]  /*0860*/  LDCU.64 UR6, c[0x0][0x390] ;  /* 0x00007200ff0677ac */ /* 0x000e220008000a00 */
[C---:B------:R-:W-:Y:S01]  /*0870*/  IMAD R9, R7.reuse, R3, R12 ;  /* 0x0000000307097224 */ /* 0x040fe200078e020c */
[C---:B------:R-:W-:Y:S01]  /*0880*/  R2UR UR8, R10.reuse ;  /* 0x000000000a0872ca */ /* 0x040fe200000e0000 */
[----:B------:R-:W-:Y:S01]  /*0890*/  IMAD.WIDE.U32 R20, R7, R2, R18 ;  /* 0x0000000207147225 */ /* 0x000fe200078e0012 */
[----:B------:R-:W-:Y:S02]  /*08a0*/  R2UR UR9, R11 ;  /* 0x000000000b0972ca */ /* 0x000fe400000e0000 */
[----:B------:R-:W-:Y:S01]  /*08b0*/  R2UR UR10, R10 ;  /* 0x000000000a0a72ca */ /* 0x000fe200000e0000 */
[----:B------:R-:W-:Y:S01]  /*08c0*/  IMAD.X R13, R5, 0x1, R0, P1 ;  /* 0x00000001050d7824 */ /* 0x000fe200008e0600 */
[----:B------:R-:W-:Y:S01]  /*08d0*/  R2UR UR11, R11 ;  /* 0x000000000b0b72ca */ /* 0x000fe200000e0000 */
[----:B------:R-:W-:Y:S01]  /*08e0*/  IMAD.IADD R9, R21, 0x1, R9 ;  /* 0x0000000115097824 */ /* 0x000fe200078e0209 */
[----:B-1----:R-:W-:-:S02]  /*08f0*/  LEA R12, P1, R4, UR4, 0x3 ;  /* 0x00000004040c7c11 */ /* 0x002fc4000f8218ff */
[----:B0-----:R-:W-:Y:S02]  /*0900*/  LEA R30, P2, R20, UR6, 0x3 ;  /* 0x00000006141e7c11 */ /* 0x001fe4000f8418ff */
[----:B------:R-:W-:Y:S02]  /*0910*/  LEA.HI.X R13, R4, UR5, R13, 0x3, P1 ;  /* 0x00000005040d7c11 */ /* 0x000fe400088f1c0d */
[----:B------:R-:W-:-:S03]  /*0920*/  LEA.HI.X R31, R20, UR7, R9, 0x3, P2 ;  /* 0x00000007141f7c11 */ /* 0x000fc600090f1c09 */
[----:B------:R-:W2:Y:S04]  /*0930*/  LDG.E.64 R28, desc[UR8][R12.64] ;  /* 0x000000080c1c7981 */ /* 0x000ea8000c1e1b00 */
[----:B------:R-:W2:Y:S01]  /*0940*/  LDG.E.64 R24, desc[UR10][R30.64] ;  /* 0x0000000a1e187981 */ /* 0x000ea2000c1e1b00 */
[----:B------:R-:W-:Y:S01]  /*0950*/  IMAD.WIDE.U32 R20, R2, 0x8, RZ ;  /* 0x0000000802147825 */ /* 0x000fe200078e00ff */
[C---:B------:R-:W-:Y:S02]  /*0960*/  R2UR UR6, R10.reuse ;  /* 0x000000000a0672ca */ /* 0x040fe400000e0000 */
[----:B------:R-:W-:Y:S01]  /*0970*/  R2UR UR7, R11 ;  /* 0x000000000b0772ca */ /* 0x000fe200000e0000 */
[----:B------:R-:W-:Y:S01]  /*0980*/  IMAD.SHL.U32 R9, R3, 0x8, RZ ;  /* 0x0000000803097824 */ /* 0x000fe200078e00ff */
[----:B------:R-:W-:-:S02]  /*0990*/  R2UR UR4, R10 ;  /* 0x000000000a0472ca */ /* 0x000fc400000e0000 */
[----:B------:R-:W-:Y:S01]  /*09a0*/  R2UR UR5, R11 ;  /* 0x000000000b0572ca */ /* 0x000fe200000e0000 */
[----:B------:R-:W-:Y:S01]  /*09b0*/  IMAD.IADD R4, R21, 0x1, R9 ;  /* 0x0000000115047824 */ /* 0x000fe200078e0209 */
[----:B------:R-:W-:-:S05]  /*09c0*/  IADD3 R26, P1, PT, R30, R20, RZ ;  /* 0x000000141e1a7210 */ /* 0x000fca0007f3e0ff */
[----:B------:R-:W-:Y:S02]  /*09d0*/  IMAD.X R27, R4, 0x1, R31, P1 ;  /* 0x00000001041b7824 */ /* 0x000fe400008e061f */
[----:B------:R-:W3:Y:S01]  /*09e0*/  LDG.E.64 R30, desc[UR8][R12.64+0x18] ;  /* 0x000018080c1e7981 */ /* 0x000ee2000c1e1b00 */
[----:B--2---:R-:W-:-:S03]  /*09f0*/  DADD R32, R28, R24 ;  /* 0x000000001c207229 */ /* 0x004fc60000000018 */
[----:B------:R-:W2:Y:S04]  /*0a00*/  LDG.E.64 R24, desc[UR6][R26.64] ;  /* 0x000000061a187981 */ /* 0x000ea8000c1e1b00 */
[----:B------:R-:W2:Y:S01]  /*0a10*/  LDG.E.64 R28, desc[UR4][R12.64+0x8] ;  /* 0x000008040c1c7981 */ /* 0x000ea2000c1e1b00 */
[----:B------:R-:W-:Y:S02]  /*0a20*/  DADD R22, R22, R32 ;  /* 0x0000000016167229 */ /* 0x000fe40000000020 */
[----:B--2---:R-:W-:Y:S01]  /*0a30*/  DADD R28, R28, R24 ;  /* 0x000000001c1c7229 */ /* 0x004fe20000000018 */
[----:B------:R-:W-:-:S05]  /*0a40*/  IADD3 R24, P1, PT, R26, R20, RZ ;  /* 0x000000141a187210 */ /* 0x000fca0007f3e0ff */
[--C-:B------:R-:W-:Y:S01]  /*0a50*/  IMAD.X R25, R27, 0x1, R4.reuse, P1 ;  /* 0x000000011b197824 */ /* 0x100fe200008e0604 */
[----:B------:R-:W-:Y:S01]  /*0a60*/  IADD3 R20, P1, PT, R24, R20, RZ ;  /* 0x0000001418147210 */ /* 0x000fe20007f3e0ff */
[----:B------:R-:W-:Y:S01]  /*0a70*/  DADD R22, R22, R28 ;  /* 0x0000000016167229 */ /* 0x000fe2000000001c */
[----:B------:R-:W2:Y:S04]  /*0a80*/  LDG.E.64 R26, desc[UR4][R12.64+0x10] ;  /* 0x000010040c1a7981 */ /* 0x000ea8000c1e1b00 */
[----:B------:R-:W2:Y:S01]  /*0a90*/  LDG.E.64 R28, desc[UR6][R24.64] ;  /* 0x00000006181c7981 */ /* 0x000ea2000c1e1b00 */
[----:B------:R-:W-:-:S06]  /*0aa0*/  IMAD.X R21, R25, 0x1, R4, P1 ;  /* 0x0000000119157824 */ /* 0x000fcc00008e0604 */
[----:B------:R-:W3:Y:S01]  /*0ab0*/  LDG.E.64 R20, desc[UR10][R20.64] ;  /* 0x0000000a14147981 */ /* 0x000ee2000c1e1b00 */
[----:B------:R-:W-:-:S05]  /*0ac0*/  IADD3 R7, P1, PT, R7, 0x4, RZ ;  /* 0x0000000407077810 */ /* 0x000fca0007f3e0ff */
[----:B------:R-:W-:Y:S01]  /*0ad0*/  IMAD.X R5, RZ, RZ, R5, P1 ;  /* 0x000000ffff057224 */ /* 0x000fe200008e0605 */
[----:B--2---:R-:W-:Y:S02]  /*0ae0*/  DADD R26, R26, R28 ;  /* 0x000000001a1a7229 */ /* 0x004fe4000000001c */
[----:B---3--:R-:W-:-:S06]  /*0af0*/  DADD R30, R30, R20 ;  /* 0x000000001e1e7229 */ /* 0x008fcc0000000014 */
[----:B------:R-:W-:-:S08]  /*0b00*/  DADD R22, R22, R26 ;  /* 0x0000000016167229 */ /* 0x000fd0000000001a */
[----:B------:R-:W-:-:S11]  /*0b10*/  DADD R22, R22, R30 ;  /* 0x0000000016167229 */ /* 0x000fd6000000001e */
.L_x_4:
[----:B------:R-:W-:Y:S05]  /*0b20*/  @!P0 BRA `(.L_x_1) ;  /* 0x0000000000fc8947 */ /* 0x000fea0003800000 */
[----:B------:R-:W-:Y:S02]  /*0b30*/  ISETP.NE.U32.AND P1, PT, R6, 0x1, PT ;  /* 0x000000010600780c */ /* 0x000fe40003f25070 */
[----:B------:R-:W-:Y:S02]  /*0b40*/  LOP3.LUT R8, R8, 0x1, RZ, 0xc0, !PT ;  /* 0x0000000108087812 */ /* 0x000fe400078ec0ff */
[----:B------:R-:W-:Y:S02]  /*0b50*/  ISETP.NE.AND.EX P1, PT, RZ, RZ, PT, P1 ;  /* 0x000000ffff00720c */ /* 0x000fe40003f25310 */
[----:B------:R-:W-:-:S04]  /*0b60*/  ISETP.NE.U32.AND P0, PT, R8, 0x1, PT ;  /* 0x000000010800780c */ /* 0x000fc80003f05070 */
[----:B------:R-:W-:-:S07]  /*0b70*/  ISETP.NE.U32.AND.EX P0, PT, RZ, RZ, PT, P0 ;  /* 0x000000ffff00720c */ /* 0x000fce0003f05100 */
[----:B------:R-:W-:Y:S06]  /*0b80*/  @!P1 BRA `(.L_x_5) ;  /* 0x0000000000889947 */ /* 0x000fec0003800000 */
[----:B------:R-:W1:Y:S01]  /*0b90*/  LDCU.64 UR4, c[0x0][0x388] ;  /* 0x00007100ff0477ac */ /* 0x000e620008000a00 */
[----:B0-----:R-:W-:Y:S01]  /*0ba0*/  IMAD R6, R5, R2, RZ ;  /* 0x0000000205067224 */ /* 0x001fe200078e02ff */
[C---:B------:R-:W-:Y:S01]  /*0bb0*/  IADD3 R4, P1, PT, R7.reuse, R14, RZ ;  /* 0x0000000e07047210 */ /* 0x040fe20007f3e0ff */
[----:B------:R-:W-:Y:S01]  /*0bc0*/  IMAD.MOV.U32 R8, RZ, RZ, R18 ;  /* 0x000000ffff087224 */ /* 0x000fe200078e0012 */
[----:B------:R-:W0:Y:S01]  /*0bd0*/  LDCU.64 UR6, c[0x0][0x390] ;  /* 0x00007200ff0677ac */ /* 0x000e220008000a00 */
[----:B------:R-:W-:Y:S01]  /*0be0*/  IMAD.MOV.U32 R9, RZ, RZ, RZ ;  /* 0x000000ffff097224 */ /* 0x000fe200078e00ff */
[C---:B------:R-:W-:Y:S01]  /*0bf0*/  R2UR UR8, R10.reuse ;  /* 0x000000000a0872ca */ /* 0x040fe200000e0000 */
[----:B------:R-:W-:Y:S01]  /*0c00*/  IMAD R21, R7, R3, R6 ;  /* 0x0000000307157224 */ /* 0x000fe200078e0206 */
[----:B------:R-:W-:Y:S01]  /*0c10*/  R2UR UR9, R11 ;  /* 0x000000000b0972ca */ /* 0x000fe200000e0000 */
[----:B------:R-:W-:Y:S01]  /*0c20*/  IMAD.WIDE.U32 R12, R7, R2, R8 ;  /* 0x00000002070c7225 */ /* 0x000fe200078e0008 */
[----:B------:R-:W-:-:S02]  /*0c30*/  R2UR UR10, R10 ;  /* 0x000000000a0a72ca */ /* 0x000fc400000e0000 */
[----:B------:R-:W-:Y:S01]  /*0c40*/  R2UR UR11, R11 ;  /* 0x000000000b0b72ca */ /* 0x000fe200000e0000 */
[----:B------:R-:W-:Y:S02]  /*0c50*/  IMAD.X R9, R5, 0x1, R0, P1 ;  /* 0x0000000105097824 */ /* 0x000fe400008e0600 */
[----:B------:R-:W-:Y:S01]  /*0c60*/  IMAD.IADD R21, R13, 0x1, R21 ;  /* 0x000000010d157824 */ /* 0x000fe200078e0215 */
[----:B-1----:R-:W-:Y:S02]  /*0c70*/  LEA R8, P1, R4, UR4, 0x3 ;  /* 0x0000000404087c11 */ /* 0x002fe4000f8218ff */
[----:B------:R-:W-:Y:S02]  /*0c80*/  R2UR UR4, R10 ;  /* 0x000000000a0472ca */ /* 0x000fe400000e0000 */
[----:B0-----:R-:W-:Y:S02]  /*0c90*/  LEA R26, P2, R12, UR6, 0x3 ;  /* 0x000000060c1a7c11 */ /* 0x001fe4000f8418ff */
[----:B------:R-:W-:-:S02]  /*0ca0*/  LEA.HI.X R9, R4, UR5, R9, 0x3, P1 ;  /* 0x0000000504097c11 */ /* 0x000fc400088f1c09 */
[----:B------:R-:W-:Y:S02]  /*0cb0*/  LEA.HI.X R27, R12, UR7, R21, 0x3, P2 ;  /* 0x000000070c1b7c11 */ /* 0x000fe400090f1c15 */
[C---:B------:R-:W-:Y:S01]  /*0cc0*/  R2UR UR5, R11.reuse ;  /* 0x000000000b0572ca */ /* 0x040fe200000e0000 */
[----:B------:R-:W2:Y:S01]  /*0cd0*/  LDG.E.64 R24, desc[UR8][R8.64] ;  /* 0x0000000808187981 */ /* 0x000ea2000c1e1b00 */
[----:B------:R-:W-:Y:S02]  /*0ce0*/  R2UR UR6, R10 ;  /* 0x000000000a0672ca */ /* 0x000fe400000e0000 */
[----:B------:R-:W-:Y:S01]  /*0cf0*/  R2UR UR7, R11 ;  /* 0x000000000b0772ca */ /* 0x000fe200000e0000 */
[----:B------:R-:W2:Y:S01]  /*0d00*/  LDG.E.64 R28, desc[UR10][R26.64] ;  /* 0x0000000a1a1c7981 */ /* 0x000ea2000c1e1b00 */
[----:B------:R-:W-:-:S04]  /*0d10*/  LEA R20, P1, R2, R26, 0x3 ;  /* 0x0000001a02147211 */ /* 0x000fc800078218ff */
[----:B------:R-:W-:-:S03]  /*0d20*/  LEA.HI.X R21, R2, R27, R3, 0x3, P1 ;  /* 0x0000001b02157211 */ /* 0x000fc600008f1c03 */
[----:B------:R-:W3:Y:S04]  /*0d30*/  LDG.E.64 R30, desc[UR4][R8.64+0x8] ;  /* 0x00000804081e7981 */ /* 0x000ee8000c1e1b00 */
[----:B------:R-:W3:Y:S01]  /*0d40*/  LDG.E.64 R12, desc[UR6][R20.64] ;  /* 0x00000006140c7981 */ /* 0x000ee2000c1e1b00 */
[----:B------:R-:W-:-:S05]  /*0d50*/  IADD3 R7, P1, PT, R7, 0x2, RZ ;  /* 0x0000000207077810 */ /* 0x000fca0007f3e0ff */
[----:B------:R-:W-:Y:S01]  /*0d60*/  IMAD.X R5, RZ, RZ, R5, P1 ;  /* 0x000000ffff057224 */ /* 0x000fe200008e0605 */
[----:B--2---:R-:W-:-:S08]  /*0d70*/  DADD R24, R24, R28 ;  /* 0x0000000018187229 */ /* 0x004fd0000000001c */
[----:B------:R-:W-:Y:S02]  /*0d80*/  DADD R22, R22, R24 ;  /* 0x0000000016167229 */ /* 0x000fe40000000018 */
[----:B---3--:R-:W-:-:S08]  /*0d90*/  DADD R12, R30, R12 ;  /* 0x000000001e0c7229 */ /* 0x008fd0000000000c */
[----:B------:R-:W-:-:S11]  /*0da0*/  DADD R22, R22, R12 ;  /* 0x0000000016167229 */ /* 0x000fd6000000000c */
.L_x_5:
[----:B------:R-:W-:Y:S05]  /*0db0*/  @P0 BRA `(.L_x_1) ;  /* 0x0000000000580947 */ /* 0x000fea0003800000 */
        /* <DEDUP_REMOVED lines=15> */
[----:B0-----:R-:W-:Y:S02]  /*0eb0*/  LEA R4, P1, R8, UR6, 0x3 ;  /* 0x0000000608047c11 */ /* 0x001fe4000f8218ff */
[----:B------:R-:W-:Y:S02]  /*0ec0*/  LEA.HI.X R7, R14, UR5, R5, 0x3, P0 ;  /* 0x000000050e077c11 */ /* 0x000fe400080f1c05 */
[----:B------:R-:W-:-:S03]  /*0ed0*/  LEA.HI.X R5, R8, UR7, R3, 0x3, P1 ;  /* 0x0000000708057c11 */ /* 0x000fc600088f1c03 */
[----:B------:R-:W2:Y:S04]  /*0ee0*/  LDG.E.64 R2, desc[UR8][R6.64] ;  /* 0x0000000806027981 */ /* 0x000ea8000c1e1b00 */
[----:B------:R-:W2:Y:S02]  /*0ef0*/  LDG.E.64 R4, desc[UR10][R4.64] ;  /* 0x0000000a04047981 */ /* 0x000ea4000c1e1b00 */
[----:B--2---:R-:W-:-:S08]  /*0f00*/  DADD R2, R2, R4 ;  /* 0x0000000002027229 */ /* 0x004fd00000000004 */
[----:B------:R-:W-:-:S11]  /*0f10*/  DADD R22, R22, R2 ;  /* 0x0000000016167229 */ /* 0x000fd60000000002 */
.L_x_1:
[----:B------:R-:W1:Y:S01]  /*0f20*/  LDCU.64 UR6, c[0x0][0x3a0] ;  /* 0x00007400ff0677ac */ /* 0x000e620008000a00 */
[----:B------:R-:W-:Y:S01]  /*0f30*/  IMAD.MOV.U32 R17, RZ, RZ, RZ ;  /* 0x000000ffff117224 */ /* 0x000fe200078e00ff */
[----:B------:R-:W-:Y:S01]  /*0f40*/  R2UR UR8, R10 ;  /* 0x000000000a0872ca */ /* 0x000fe200000e0000 */
[----:B------:R-:W0:Y:S01]  /*0f50*/  LDCU.64 UR4, c[0x0][0x380] ;  /* 0x00007000ff0477ac */ /* 0x000e220008000a00 */
[----:B------:R-:W-:Y:S01]  /*0f60*/  R2UR UR9, R11 ;  /* 0x000000000b0972ca */ /* 0x000fe200000e0000 */
[----:B-1----:R-:W-:-:S04]  /*0f70*/  IMAD.WIDE.U32 R16, R18, UR6, R16 ;  /* 0x0000000612107c25 */ /* 0x002fc8000f8e0010 */
[----:B------:R-:W-:Y:S01]  /*0f80*/  IMAD R19, R18, UR7, R17 ;  /* 0x0000000712137c24 */ /* 0x000fe2000f8e0211 */
[----:B0-----:R-:W-:-:S04]  /*0f90*/  LEA R2, P0, R16, UR4, 0x3 ;  /* 0x0000000410027c11 */ /* 0x001fc8000f8018ff */
[----:B------:R-:W-:-:S05]  /*0fa0*/  LEA.HI.X R3, R16, UR5, R19, 0x3, P0 ;  /* 0x0000000510037c11 */ /* 0x000fca00080f1c13 */
[----:B------:R-:W-:Y:S01]  /*0fb0*/  STG.E.64 desc[UR8][R2.64], R22 ;  /* 0x0000001602007986 */ /* 0x000fe2000c101b08 */
[----:B------:R-:W-:Y:S05]  /*0fc0*/  EXIT ;  /* 0x000000000000794d */ /* 0x000fea0003800000 */
.L_x_6:
[----:B------:R-:W-:-:S00]  /*0fd0*/  BRA `(.L_x_6) ;  /* 0xfffffffc00fc7947 */ /* 0x000fc0000383ffff */
[----:B------:R-:W-:-:S00]  /*0fe0*/  NOP ;  /* 0x0000000000007918 */ /* 0x000fc00000000000 */
        /* <DEDUP_REMOVED lines=9> */
.L_x_8:


//--------------------- .text._Z7mat_cpyPdS_ll    --------------------------
	.section	.text._Z7mat_cpyPdS_ll,"ax",@progbits
	.align	128
        .global         _Z7mat_cpyPdS_ll
        .type           _Z7mat_cpyPdS_ll,@function
        .size           _Z7mat_cpyPdS_ll,(.L_x_9 - _Z7mat_cpyPdS_ll)
        .other          _Z7mat_cpyPdS_ll,@"STO_CUDA_ENTRY STV_DEFAULT"
_Z7mat_cpyPdS_ll:
.text._Z7mat_cpyPdS_ll:
[----:B------:R-:W-:Y:S01]  /*0000*/  LDC R1, c[0x0][0x37c] ;  /* 0x0000df00ff017b82 */ /* 0x000fe20000000800 */
[----:B------:R-:W0:Y:S01]  /*0010*/  S2R R2, SR_CTAID.X ;  /* 0x0000000000027919 */ /* 0x000e220000002500 */
[----:B------:R-:W1:Y:S01]  /*0020*/  LDCU.128 UR12, c[0x0][0x390] ;  /* 0x00007200ff0c77ac */ /* 0x000e620008000c00 */
[----:B------:R-:W0:Y:S01]  /*0030*/  S2R R3, SR_TID.X ;  /* 0x0000000000037919 */ /* 0x000e220000002100 */
[----:B------:R-:W0:Y:S01]  /*0040*/  LDCU UR5, c[0x0][0x360] ;  /* 0x00006c00ff0577ac */ /* 0x000e220008000800 */
[----:B------:R-:W2:Y:S01]  /*0050*/  S2R R5, SR_CTAID.Y ;  /* 0x0000000000057919 */ /* 0x000ea20000002600 */
[----:B------:R-:W2:Y:S01]  /*0060*/  LDCU UR6, c[0x0][0x364] ;  /* 0x00006c80ff0677ac */ /* 0x000ea20008000800 */
[----:B------:R-:W2:Y:S01]  /*0070*/  S2R R0, SR_TID.Y ;  /* 0x0000000000007919 */ /* 0x000ea20000002200 */
[----:B-1----:R-:W-:Y:S02]  /*0080*/  UIMAD UR4, UR15, UR12, URZ ;  /* 0x0000000c0f0472a4 */ /* 0x002fe4000f8e02ff */
[----:B------:R-:W-:-:S02]  /*0090*/  UIMAD.WIDE.U32 UR8, UR14, UR12, URZ ;  /* 0x0000000c0e0872a5 */ /* 0x000fc4000f8e00ff */
[----:B------:R-:W-:-:S04]  /*00a0*/  UIMAD UR4, UR13, UR14, UR4 ;  /* 0x0000000e0d0472a4 */ /* 0x000fc8000f8e0204 */
[----:B------:R-:W-:Y:S01]  /*00b0*/  UIADD3 UR4, UPT, UPT, UR9, UR4, URZ ;  /* 0x0000000409047290 */ /* 0x000fe2000fffe0ff */
[----:B0-----:R-:W-:Y:S02]  /*00c0*/  IMAD R2, R2, UR5, R3 ;  /* 0x0000000502027c24 */ /* 0x001fe4000f8e0203 */
[----:B------:R-:W-:Y:S02]  /*00d0*/  IMAD.MOV.U32 R3, RZ, RZ, RZ ;  /* 0x000000ffff037224 */ /* 0x000fe400078e00ff */
[----:B--2---:R-:W-:Y:S02]  /*00e0*/  IMAD R5, R5, UR6, R0 ;  /* 0x0000000605057c24 */ /* 0x004fe4000f8e0200 */
[----:B------:R-:W-:Y:S02]  /*00f0*/  IMAD.U32 R0, RZ, RZ, UR4 ;  /* 0x00000004ff007e24 */ /* 0x000fe4000f8e00ff */
[----:B------:R-:W-:-:S04]  /*0100*/  IMAD.WIDE.U32 R2, R5, UR12, R2 ;  /* 0x0000000c05027c25 */ /* 0x000fc8000f8e0002 */
[----:B------:R-:W-:Y:S01]  /*0110*/  IMAD R5, R5, UR13, R3 ;  /* 0x0000000d05057c24 */ /* 0x000fe2000f8e0203 */
[----:B------:R-:W-:-:S04]  /*0120*/  ISETP.LT.U32.AND P0, PT, R2, UR8, PT ;  /* 0x0000000802007c0c */ /* 0x000fc8000bf01070 */
[----:B------:R-:W-:-:S13]  /*0130*/  ISETP.GT.AND.EX P0, PT, R0, R5, PT, P0 ;  /* 0x000000050000720c */ /* 0x000fda0003f04300 */
[----:B------:R-:W-:Y:S05]  /*0140*/  @!P0 EXIT ;  /* 0x000000000000894d */ /* 0x000fea0003800000 */
[----:B------:R-:W0:Y:S01]  /*0150*/  LDCU.128 UR8, c[0x0][0x380] ;  /* 0x00007000ff0877ac */ /* 0x000e220008000c00 */
[C---:B------:R-:W-:Y:S01]  /*0160*/  IMAD.SHL.U32 R4, R2.reuse, 0x8, RZ ;  /* 0x0000000802047824 */ /* 0x040fe200078e00ff */
[----:B------:R-:W-:Y:S01]  /*0170*/  SHF.L.U64.HI R0, R2, 0x3, R5 ;  /* 0x0000000302007819 */ /* 0x000fe20000010205 */
[----:B------:R-:W1:Y:S03]  /*0180*/  LDCU.64 UR4, c[0x0][0x358] ;  /* 0x00006b00ff0477ac */ /* 0x000e660008000a00 */
[----:B0-----:R-:W-:-:S04]  /*0190*/  IADD3 R2, P0, PT, R4, UR10, RZ ;  /* 0x0000000a04027c10 */ /* 0x001fc8000ff1e0ff */
[----:B------:R-:W-:-:S06]  /*01a0*/  IADD3.X R3, PT, PT, R0, UR11, RZ, P0, !PT ;  /* 0x0000000b00037c10 */ /* 0x000fcc00087fe4ff */
[----:B-1----:R-:W2:Y:S01]  /*01b0*/  LDG.E.64 R2, desc[UR4][R2.64] ;  /* 0x0000000402027981 */ /* 0x002ea2000c1e1b00 */
[----:B------:R-:W-:-:S04]  /*01c0*/  IADD3 R4, P0, PT, R4, UR8, RZ ;  /* 0x0000000804047c10 */ /* 0x000fc8000ff1e0ff */
[----:B------:R-:W-:-:S05]  /*01d0*/  IADD3.X R5, PT, PT, R0, UR9, RZ, P0, !PT ;  /* 0x0000000900057c10 */ /* 0x000fca00087fe4ff */
[----:B--2---:R-:W-:Y:S01]  /*01e0*/  STG.E.64 desc[UR4][R4.64], R2 ;  /* 0x0000000204007986 */ /* 0x004fe2000c101b04 */
[----:B------:R-:W-:Y:S05]  /*01f0*/  EXIT ;  /* 0x000000000000794d */ /* 0x000fea0003800000 */
.L_x_7:
        /* <DEDUP_REMOVED lines=16> */
.L_x_9:


//--------------------- .nv.global.init           --------------------------
	.section	.nv.global.init,"aw",@progbits
.nv.global.init:
	.type		$str,@object
	.size		$str,(.L_0 - $str)
$str:
        /*0000*/ 	.byte	0x25, 0x64, 0x20, 0x25, 0x64, 0x0a, 0x00
.L_0:


//--------------------- .nv.shared.reserved.0     --------------------------
	.section	.nv.shared.reserved.0,"aw",@nobits
	.weak		__nv_reservedSMEM_offset_0_alias
	.size		__nv_reservedSMEM_offset_0_alias, 0, 64
	.other		__nv_reservedSMEM_offset_0_alias,@"STO_CUDA_RESERVED_SHARED STV_DEFAULT"
__nv_reservedSMEM_offset_0_alias:
	.zero		0
	.zero		64


//--------------------- .nv.constant0._Z8mat_multPdS_S_llll --------------------------
	.section	.nv.constant0._Z8mat_multPdS_S_llll,"a",@progbits
	.sectionflags	@""
	.align	4
.nv.constant0._Z8mat_multPdS_S_llll:
	.zero		952


//--------------------- .nv.constant0._Z7mat_cpyPdS_ll --------------------------
	.section	.nv.constant0._Z7mat_cpyPdS_ll,"a",@progbits
	.sectionflags	@""
	.align	4
.nv.constant0._Z7mat_cpyPdS_ll:
	.zero		928


//--------------------- SYMBOLS --------------------------

	.type		.nv.reservedSmem.offset0,@object
	.size		.nv.reservedSmem.offset0,0x4
	.type		vprintf,@function
